//
// Generated by NVIDIA NVVM Compiler
//
// Compiler Build ID: CL-36424714
// Cuda compilation tools, release 13.0, V13.0.88
// Based on NVVM 20.0.0
//

.version 9.0
.target sm_100
.address_size 64

	// .globl	_Z18unrollingTransposePiS_

.visible .entry _Z18unrollingTransposePiS_(
	.param .u64 .ptr .align 1 _Z18unrollingTransposePiS__param_0,
	.param .u64 .ptr .align 1 _Z18unrollingTransposePiS__param_1
)
{
	.reg .pred 	%p<5>;
	.reg .b32 	%r<21>;
	.reg .b64 	%rd<9>;

	ld.param.u64 	%rd3, [_Z18unrollingTransposePiS__param_0];
	ld.param.u64 	%rd4, [_Z18unrollingTransposePiS__param_1];
	cvta.to.global.u64 	%rd5, %rd4;
	cvta.to.global.u64 	%rd6, %rd3;
	mov.u32 	%r2, %tid.x;
	mov.u32 	%r3, %tid.y;
	mov.u32 	%r4, %ntid.x;
	mov.u32 	%r5, %ctaid.x;
	mov.u32 	%r6, %ctaid.y;
	mov.u32 	%r7, %nctaid.x;
	mad.lo.s32 	%r8, %r6, %r7, %r5;
	mov.u32 	%r9, %ntid.y;
	mad.lo.s32 	%r10, %r8, %r9, %r3;
	mad.lo.s32 	%r1, %r10, %r4, %r2;
	shr.s32 	%r11, %r1, 31;
	shr.u32 	%r12, %r11, 26;
	add.s32 	%r13, %r1, %r12;
	shr.s32 	%r14, %r13, 6;
	shl.b32 	%r15, %r1, 6;
	mad.lo.s32 	%r16, %r14, -4095, %r15;
	setp.gt.s32 	%p1, %r1, 4095;
	mul.wide.s32 	%rd7, %r1, 4;
	add.s64 	%rd1, %rd6, %rd7;
	mul.wide.s32 	%rd8, %r16, 4;
	add.s64 	%rd2, %rd5, %rd8;
	@%p1 bra 	$L__BB0_3;
	ld.global.u32 	%r17, [%rd1];
	st.global.u32 	[%rd2], %r17;
	setp.gt.s32 	%p2, %r1, 3071;
	@%p2 bra 	$L__BB0_3;
	ld.global.u32 	%r18, [%rd1+4096];
	st.global.u32 	[%rd2+64], %r18;
$L__BB0_3:
	setp.gt.s32 	%p3, %r1, 2047;
	@%p3 bra 	$L__BB0_6;
	ld.global.u32 	%r19, [%rd1+8192];
	st.global.u32 	[%rd2+128], %r19;
	setp.gt.s32 	%p4, %r1, 1023;
	@%p4 bra 	$L__BB0_6;
	ld.global.u32 	%r20, [%rd1+12288];
	st.global.u32 	[%rd2+192], %r20;
$L__BB0_6:
	ret;

}


// ===== COMPILED SASS (sm_100) =====

	.target	sm_100

	.elftype	@"ET_EXEC"


//--------------------- .note.nv.tkinfo           --------------------------
	.section	.note.nv.tkinfo,"",@"SHT_NOTE"
	.sectionflags	@"SHF_NOTE_NV_TKINFO"
	.tkinfo
        /*0018*/ 	.word	0x00000002
        /*0030*/ 	.string	""
        /*0030*/ 	.string	"ptxas"
        /*0030*/ 	.string	"Cuda compilation tools, release 13.0, V13.0.88"
        /*0030*/ 	.string	"Build cuda_13.0.r13.0/compiler.36424714_0"
        /*0030*/ 	.string	"-arch sm_100 -m 64 "



//--------------------- .note.nv.cuinfo           --------------------------
	.section	.note.nv.cuinfo,"",@"SHT_NOTE"
	.sectionflags	@"SHF_NOTE_NV_CUINFO"
        /*0018*/ 	.short	0x0002
        /*001a*/ 	.short	0x0064
        /*001c*/ 	.short	0x0082
	.zero		2


//--------------------- .nv.info                  --------------------------
	.section	.nv.info,"",@"SHT_CUDA_INFO"
	.align	4


	//----- nvinfo : EIATTR_REGCOUNT
	.align		4
        /*0000*/ 	.byte	0x04, 0x2f
        /*0002*/ 	.short	(.L_1 - .L_0)
	.align		4
.L_0:
        /*0004*/ 	.word	index@(_Z18unrollingTransposePiS_)
        /*0008*/ 	.word	0x0000000c


	//----- nvinfo : EIATTR_FRAME_SIZE
	.align		4
.L_1:
        /*000c*/ 	.byte	0x04, 0x11
        /*000e*/ 	.short	(.L_3 - .L_2)
	.align		4
.L_2:
        /*0010*/ 	.word	index@(_Z18unrollingTransposePiS_)
        /*0014*/ 	.word	0x00000000


	//----- nvinfo : EIATTR_MIN_STACK_SIZE
	.align		4
.L_3:
        /*0018*/ 	.byte	0x04, 0x12
        /*001a*/ 	.short	(.L_5 - .L_4)
	.align		4
.L_4:
        /*001c*/ 	.word	index@(_Z18unrollingTransposePiS_)
        /*0020*/ 	.word	0x00000000
.L_5:


//--------------------- .nv.compat                --------------------------
	.section	.nv.compat,"",@"SHT_CUDA_COMPAT_INFO"
	.align	4
        /*0000*/ 	.byte	0x02, 0x09, 0x00, 0x00, 0x02, 0x02, 0x01, 0x00, 0x02, 0x05, 0x05, 0x00, 0x03, 0x07, 0x01, 0x01
        /*0010*/ 	.byte	0x02, 0x03, 0x00, 0x00, 0x02, 0x06, 0x01, 0x00, 0x04, 0x0b, 0x08, 0x00, 0x09, 0x00, 0x00, 0x00
        /*0020*/ 	.byte	0x00, 0x00, 0x00, 0x00


//--------------------- .nv.info._Z18unrollingTransposePiS_ --------------------------
	.section	.nv.info._Z18unrollingTransposePiS_,"",@"SHT_CUDA_INFO"
	.sectionflags	@""
	.align	4


	//----- nvinfo : EIATTR_CUDA_API_VERSION
	.align		4
        /*0000*/ 	.byte	0x04, 0x37
        /*0002*/ 	.short	(.L_7 - .L_6)
.L_6:
        /*0004*/ 	.word	0x00000082


	//----- nvinfo : EIATTR_KPARAM_INFO
	.align		4
.L_7:
        /*0008*/ 	.byte	0x04, 0x17
        /*000a*/ 	.short	(.L_9 - .L_8)
.L_8:
        /*000c*/ 	.word	0x00000000
        /*0010*/ 	.short	0x0001
        /*0012*/ 	.short	0x0008
        /*0014*/ 	.byte	0x00, 0xf5, 0x21, 0x00


	//----- nvinfo : EIATTR_KPARAM_INFO
	.align		4
.L_9:
        /*0018*/ 	.byte	0x04, 0x17
        /*001a*/ 	.short	(.L_11 - .L_10)
.L_10:
        /*001c*/ 	.word	0x00000000
        /*0020*/ 	.short	0x0000
        /*0022*/ 	.short	0x0000
        /*0024*/ 	.byte	0x00, 0xf5, 0x21, 0x00


	//----- nvinfo : EIATTR_SPARSE_MMA_MASK
	.align		4
.L_11:
        /*0028*/ 	.byte	0x03, 0x50
        /*002a*/ 	.short	0x0000


	//----- nvinfo : EIATTR_MAXREG_COUNT
	.align		4
        /*002c*/ 	.byte	0x03, 0x1b
        /*002e*/ 	.short	0x00ff


	//----- nvinfo : EIATTR_MERCURY_ISA_VERSION
	.align		4
        /*0030*/ 	.byte	0x03, 0x5f
        /*0032*/ 	.short	0x0101


	//----- nvinfo : EIATTR_VRC_CTA_INIT_COUNT
	.align		4
        /*0034*/ 	.byte	0x02, 0x4a
	.zero		1
	.zero		1


	//----- nvinfo : EIATTR_EXIT_INSTR_OFFSETS
	.align		4
        /*0038*/ 	.byte	0x04, 0x1c
        /*003a*/ 	.short	(.L_13 - .L_12)


	//   ....[0]....
.L_12:
        /*003c*/ 	.word	0x00000200


	//   ....[1]....
        /*0040*/ 	.word	0x00000240


	//   ....[2]....
        /*0044*/ 	.word	0x00000270


	//----- nvinfo : EIATTR_CRS_STACK_SIZE
	.align		4
.L_13:
        /*0048*/ 	.byte	0x04, 0x1e
        /*004a*/ 	.short	(.L_15 - .L_14)
.L_14:
        /*004c*/ 	.word	0x00000000


	//----- nvinfo : EIATTR_CBANK_PARAM_SIZE
	.align		4
.L_15:
        /*0050*/ 	.byte	0x03, 0x19
        /*0052*/ 	.short	0x0010


	//----- nvinfo : EIATTR_PARAM_CBANK
	.align		4
        /*0054*/ 	.byte	0x04, 0x0a
        /*0056*/ 	.short	(.L_17 - .L_16)
	.align		4
.L_16:
        /*0058*/ 	.word	index@(.nv.constant0._Z18unrollingTransposePiS_)
        /*005c*/ 	.short	0x0380
        /*005e*/ 	.short	0x0010


	//----- nvinfo : EIATTR_SW_WAR
	.align		4
.L_17:
        /*0060*/ 	.byte	0x04, 0x36
        /*0062*/ 	.short	(.L_19 - .L_18)
.L_18:
        /*0064*/ 	.word	0x00000008
.L_19:


//--------------------- .nv.callgraph             --------------------------
	.section	.nv.callgraph,"",@"SHT_CUDA_CALLGRAPH"
	.align	4
	.sectionentsize	8
	.align		4
        /*0000*/ 	.word	0x00000000
	.align		4
        /*0004*/ 	.word	0xffffffff
	.align		4
        /*0008*/ 	.word	0x00000000
	.align		4
        /*000c*/ 	.word	0xfffffffe
	.align		4
        /*0010*/ 	.word	0x00000000
	.align		4
        /*0014*/ 	.word	0xfffffffd
	.align		4
        /*0018*/ 	.word	0x00000000
	.align		4
        /*001c*/ 	.word	0xfffffffc


//--------------------- .text._Z18unrollingTransposePiS_ --------------------------
	.section	.text._Z18unrollingTransposePiS_,"ax",@progbits
	.align	128
        .global         _Z18unrollingTransposePiS_
        .type           _Z18unrollingTransposePiS_,@function
        .size           _Z18unrollingTransposePiS_,(.L_x_3 - _Z18unrollingTransposePiS_)
        .other          _Z18unrollingTransposePiS_,@"STO_CUDA_ENTRY STV_DEFAULT"
_Z18unrollingTransposePiS_:
.text._Z18unrollingTransposePiS_:
[----:B------:R-:W-:Y:S01]  /*0000*/  LDC R1, c[0x0][0x37c] ;  /* 0x0000df00ff017b82 */ /* 0x000fe20000000800 */
[----:B------:R-:W0:Y:S07]  /*0010*/  S2R R0, SR_TID.Y ;  /* 0x0000000000007919 */ /* 0x000e2e0000002200 */
[----:B------:R-:W-:Y:S01]  /*0020*/  S2UR UR4, SR_CTAID.X ;  /* 0x00000000000479c3 */ /* 0x000fe20000002500 */
[----:B------:R-:W1:Y:S01]  /*0030*/  LDCU UR7, c[0x0][0x360] ;  /* 0x00006c00ff0777ac */ /* 0x000e620008000800 */
[----:B------:R-:W-:Y:S01]  /*0040*/  BSSY.RECONVERGENT B0, `(.L_x_0) ;  /* 0x000001b000007945 */ /* 0x000fe20003800200 */
[----:B------:R-:W1:Y:S01]  /*0050*/  S2R R7, SR_TID.X ;  /* 0x0000000000077919 */ /* 0x000e620000002100 */
[----:B------:R-:W2:Y:S04]  /*0060*/  LDCU UR6, c[0x0][0x370] ;  /* 0x00006e00ff0677ac */ /* 0x000ea80008000800 */
[----:B------:R-:W2:Y:S08]  /*0070*/  S2UR UR5, SR_CTAID.Y ;  /* 0x00000000000579c3 */ /* 0x000eb00000002600 */
[----:B------:R-:W0:Y:S08]  /*0080*/  LDC R3, c[0x0][0x364] ;  /* 0x0000d900ff037b82 */ /* 0x000e300000000800 */
[----:B------:R-:W3:Y:S01]  /*0090*/  LDC.64 R4, c[0x0][0x388] ;  /* 0x0000e200ff047b82 */ /* 0x000ee20000000a00 */
[----:B--2---:R-:W-:-:S06]  /*00a0*/  UIMAD UR4, UR5, UR6, UR4 ;  /* 0x00000006050472a4 */ /* 0x004fcc000f8e0204 */
[----:B0-----:R-:W-:Y:S02]  /*00b0*/  IMAD R0, R3, UR4, R0 ;  /* 0x0000000403007c24 */ /* 0x001fe4000f8e0200 */
[----:B------:R-:W0:Y:S03]  /*00c0*/  LDC.64 R2, c[0x0][0x380] ;  /* 0x0000e000ff027b82 */ /* 0x000e260000000a00 */
[----:B------:R-:W2:Y:S01]  /*00d0*/  LDCU.64 UR4, c[0x0][0x358] ;  /* 0x00006b00ff0477ac */ /* 0x000ea20008000a00 */
[----:B-1----:R-:W-:-:S04]  /*00e0*/  IMAD R7, R0, UR7, R7 ;  /* 0x0000000700077c24 */ /* 0x002fc8000f8e0207 */
[C---:B------:R-:W-:Y:S01]  /*00f0*/  IMAD.SHL.U32 R9, R7.reuse, 0x40, RZ ;  /* 0x0000004007097824 */ /* 0x040fe200078e00ff */
[----:B------:R-:W-:Y:S02]  /*0100*/  SHF.R.S32.HI R0, RZ, 0x1f, R7 ;  /* 0x0000001fff007819 */ /* 0x000fe40000011407 */
[C---:B------:R-:W-:Y:S02]  /*0110*/  ISETP.GT.AND P1, PT, R7.reuse, 0xfff, PT ;  /* 0x00000fff0700780c */ /* 0x040fe40003f24270 */
[----:B------:R-:W-:Y:S02]  /*0120*/  LEA.HI R0, R0, R7, RZ, 0x6 ;  /* 0x0000000700007211 */ /* 0x000fe400078f30ff */
[----:B------:R-:W-:Y:S02]  /*0130*/  ISETP.GT.AND P0, PT, R7, 0x7ff, PT ;  /* 0x000007ff0700780c */ /* 0x000fe40003f04270 */
[----:B------:R-:W-:-:S05]  /*0140*/  SHF.R.S32.HI R0, RZ, 0x6, R0 ;  /* 0x00000006ff007819 */ /* 0x000fca0000011400 */
[----:B------:R-:W-:-:S04]  /*0150*/  IMAD R9, R0, -0xfff, R9 ;  /* 0xfffff00100097824 */ /* 0x000fc800078e0209 */
[----:B---3--:R-:W-:-:S04]  /*0160*/  IMAD.WIDE R4, R9, 0x4, R4 ;  /* 0x0000000409047825 */ /* 0x008fc800078e0204 */
[----:B0-----:R-:W-:Y:S01]  /*0170*/  IMAD.WIDE R2, R7, 0x4, R2 ;  /* 0x0000000407027825 */ /* 0x001fe200078e0202 */
[----:B--2---:R-:W-:Y:S06]  /*0180*/  @P1 BRA `(.L_x_1) ;  /* 0x0000000000181947 */ /* 0x004fec0003800000 */
[----:B------:R-:W2:Y:S01]  /*0190*/  LDG.E R9, desc[UR4][R2.64] ;  /* 0x0000000402097981 */ /* 0x000ea2000c1e1900 */
[----:B------:R-:W-:-:S03]  /*01a0*/  ISETP.GT.AND P1, PT, R7, 0xbff, PT ;  /* 0x00000bff0700780c */ /* 0x000fc60003f24270 */
[----:B--2---:R0:W-:Y:S10]  /*01b0*/  STG.E desc[UR4][R4.64], R9 ;  /* 0x0000000904007986 */ /* 0x0041f4000c101904 */
[----:B------:R-:W-:Y:S05]  /*01c0*/  @P1 BRA `(.L_x_1) ;  /* 0x0000000000081947 */ /* 0x000fea0003800000 */
[----:B0-----:R-:W2:Y:S04]  /*01d0*/  LDG.E R9, desc[UR4][R2.64+0x1000] ;  /* 0x0010000402097981 */ /* 0x001ea8000c1e1900 */
[----:B--2---:R1:W-:Y:S02]  /*01e0*/  STG.E desc[UR4][R4.64+0x40], R9 ;  /* 0x0000400904007986 */ /* 0x0043e4000c101904 */
.L_x_1:
[----:B------:R-:W-:Y:S05]  /*01f0*/  BSYNC.RECONVERGENT B0 ;  /* 0x0000000000007941 */ /* 0x000fea0003800200 */
.L_x_0:
[----:B------:R-:W-:Y:S05]  /*0200*/  @P0 EXIT ;  /* 0x000000000000094d */ /* 0x000fea0003800000 */
[----:B01----:R-:W2:Y:S01]  /*0210*/  LDG.E R9, desc[UR4][R2.64+0x2000] ;  /* 0x0020000402097981 */ /* 0x003ea2000c1e1900 */
[----:B------:R-:W-:-:S03]  /*0220*/  ISETP.GT.AND P0, PT, R7, 0x3ff, PT ;  /* 0x000003ff0700780c */ /* 0x000fc60003f04270 */
[----:B--2---:R0:W-:Y:S10]  /*0230*/  STG.E desc[UR4][R4.64+0x80], R9 ;  /* 0x0000800904007986 */ /* 0x0041f4000c101904 */
[----:B------:R-:W-:Y:S05]  /*0240*/  @P0 EXIT ;  /* 0x000000000000094d */ /* 0x000fea0003800000 */
[----:B------:R-:W2:Y:S04]  /*0250*/  LDG.E R3, desc[UR4][R2.64+0x3000] ;  /* 0x0030000402037981 */ /* 0x000ea8000c1e1900 */
[----:B--2---:R-:W-:Y:S01]  /*0260*/  STG.E desc[UR4][R4.64+0xc0], R3 ;  /* 0x0000c00304007986 */ /* 0x004fe2000c101904 */
[----:B------:R-:W-:Y:S05]  /*0270*/  EXIT ;  /* 0x000000000000794d */ /* 0x000fea0003800000 */
.L_x_2:
[----:B------:R-:W-:-:S00]  /*0280*/  BRA `(.L_x_2) ;  /* 0xfffffffc00fc7947 */ /* 0x000fc0000383ffff */
[----:B------:R-:W-:-:S00]  /*0290*/  NOP ;  /* 0x0000000000007918 */ /* 0x000fc00000000000 */
        /* <DEDUP_REMOVED lines=14> */
.L_x_3:


//--------------------- .nv.shared.reserved.0     --------------------------
	.section	.nv.shared.reserved.0,"aw",@nobits
	.weak		__nv_reservedSMEM_offset_0_alias
	.size		__nv_reservedSMEM_offset_0_alias, 0, 64
	.other		__nv_reservedSMEM_offset_0_alias,@"STO_CUDA_RESERVED_SHARED STV_DEFAULT"
__nv_reservedSMEM_offset_0_alias:
	.zero		0
	.zero		64


//--------------------- .nv.constant0._Z18unrollingTransposePiS_ --------------------------
	.section	.nv.constant0._Z18unrollingTransposePiS_,"a",@progbits
	.sectionflags	@""
	.align	4
.nv.constant0._Z18unrollingTransposePiS_:
	.zero		912


//--------------------- SYMBOLS --------------------------

	.type		.nv.reservedSmem.offset0,@object
	.size		.nv.reservedSmem.offset0,0x4
